	.headerflags	@"EF_CUDA_TEXMODE_UNIFIED EF_CUDA_64BIT_ADDRESS EF_CUDA_ACCELERATORS EF_CUDA_SM90 EF_CUDA_VIRTUAL_SM(EF_CUDA_SM90)"
	.elftype	@"ET_EXEC"


//--------------------- .nv.info                  --------------------------
	.section	.nv.info,"",@"SHT_CUDA_INFO"
	.align	4


	//----- nvinfo : EIATTR_REGCOUNT
	.align		4
        /*0000*/ 	.byte	0x04, 0x2f
        /*0002*/ 	.short	(.L_3 - .L_2)
	.align		4
.L_2:
        /*0004*/ 	.word	index@(triton_poi_fused__native_batch_norm_legit_no_training_relu_threshold_backward_6)
        /*0008*/ 	.word	0x00000028


	//----- nvinfo : EIATTR_MIN_STACK_SIZE
	.align		4
.L_3:
        /*000c*/ 	.byte	0x04, 0x12
        /*000e*/ 	.short	(.L_5 - .L_4)
	.align		4
.L_4:
        /*0010*/ 	.word	index@(triton_poi_fused__native_batch_norm_legit_no_training_relu_threshold_backward_6)
        /*0014*/ 	.word	0x00000000


	//----- nvinfo : EIATTR_FRAME_SIZE
	.align		4
.L_5:
        /*0018*/ 	.byte	0x04, 0x11
        /*001a*/ 	.short	(.L_7 - .L_6)
	.align		4
.L_6:
        /*001c*/ 	.word	index@(triton_poi_fused__native_batch_norm_legit_no_training_relu_threshold_backward_6)
        /*0020*/ 	.word	0x00000000


	//----- nvinfo : EIATTR_MIN_STACK_SIZE
	.align		4
.L_7:
        /*0024*/ 	.byte	0x04, 0x12
        /*0026*/ 	.short	(.L_9 - .L_8)
	.align		4
.L_8:
        /*0028*/ 	.word	index@(triton_poi_fused__native_batch_norm_legit_no_training_relu_threshold_backward_6)
        /*002c*/ 	.word	0x00000000
.L_9:


//--------------------- .nv.info.triton_poi_fused__native_batch_norm_legit_no_training_relu_threshold_backward_6 --------------------------
	.section	.nv.info.triton_poi_fused__native_batch_norm_legit_no_training_relu_threshold_backward_6,"",@"SHT_CUDA_INFO"
	.sectionflags	@""
	.align	4


	//----- nvinfo : EIATTR_CUDA_API_VERSION
	.align		4
        /*0000*/ 	.byte	0x04, 0x37
        /*0002*/ 	.short	(.L_11 - .L_10)
.L_10:
        /*0004*/ 	.word	0x0000007c


	//----- nvinfo : EIATTR_KPARAM_INFO
	.align		4
.L_11:
        /*0008*/ 	.byte	0x04, 0x17
        /*000a*/ 	.short	(.L_13 - .L_12)
.L_12:
        /*000c*/ 	.word	0x00000000
        /*0010*/ 	.short	0x0008
        /*0012*/ 	.short	0x003c
        /*0014*/ 	.byte	0x00, 0xf0, 0x11, 0x00


	//----- nvinfo : EIATTR_KPARAM_INFO
	.align		4
.L_13:
        /*0018*/ 	.byte	0x04, 0x17
        /*001a*/ 	.short	(.L_15 - .L_14)
.L_14:
        /*001c*/ 	.word	0x00000000
        /*0020*/ 	.short	0x0007
        /*0022*/ 	.short	0x0038
        /*0024*/ 	.byte	0x00, 0xf0, 0x11, 0x00


	//----- nvinfo : EIATTR_KPARAM_INFO
	.align		4
.L_15:
        /*0028*/ 	.byte	0x04, 0x17
        /*002a*/ 	.short	(.L_17 - .L_16)
.L_16:
        /*002c*/ 	.word	0x00000000
        /*0030*/ 	.short	0x0006
        /*0032*/ 	.short	0x0030
        /*0034*/ 	.byte	0x00, 0xf4, 0x21, 0x00


	//----- nvinfo : EIATTR_KPARAM_INFO
	.align		4
.L_17:
        /*0038*/ 	.byte	0x04, 0x17
        /*003a*/ 	.short	(.L_19 - .L_18)
.L_18:
        /*003c*/ 	.word	0x00000000
        /*0040*/ 	.short	0x0005
        /*0042*/ 	.short	0x0028
        /*0044*/ 	.byte	0x00, 0xf4, 0x21, 0x00


	//----- nvinfo : EIATTR_KPARAM_INFO
	.align		4
.L_19:
        /*0048*/ 	.byte	0x04, 0x17
        /*004a*/ 	.short	(.L_21 - .L_20)
.L_20:
        /*004c*/ 	.word	0x00000000
        /*0050*/ 	.short	0x0004
        /*0052*/ 	.short	0x0020
        /*0054*/ 	.byte	0x00, 0xf4, 0x21, 0x00


	//----- nvinfo : EIATTR_KPARAM_INFO
	.align		4
.L_21:
        /*0058*/ 	.byte	0x04, 0x17
        /*005a*/ 	.short	(.L_23 - .L_22)
.L_22:
        /*005c*/ 	.word	0x00000000
        /*0060*/ 	.short	0x0003
        /*0062*/ 	.short	0x0018
        /*0064*/ 	.byte	0x00, 0xf4, 0x21, 0x00


	//----- nvinfo : EIATTR_KPARAM_INFO
	.align		4
.L_23:
        /*0068*/ 	.byte	0x04, 0x17
        /*006a*/ 	.short	(.L_25 - .L_24)
.L_24:
        /*006c*/ 	.word	0x00000000
        /*0070*/ 	.short	0x0002
        /*0072*/ 	.short	0x0010
        /*0074*/ 	.byte	0x00, 0xf4, 0x21, 0x00


	//----- nvinfo : EIATTR_KPARAM_INFO
	.align		4
.L_25:
        /*0078*/ 	.byte	0x04, 0x17
        /*007a*/ 	.short	(.L_27 - .L_26)
.L_26:
        /*007c*/ 	.word	0x00000000
        /*0080*/ 	.short	0x0001
        /*0082*/ 	.short	0x0008
        /*0084*/ 	.byte	0x00, 0xf4, 0x21, 0x00


	//----- nvinfo : EIATTR_KPARAM_INFO
	.align		4
.L_27:
        /*0088*/ 	.byte	0x04, 0x17
        /*008a*/ 	.short	(.L_29 - .L_28)
.L_28:
        /*008c*/ 	.word	0x00000000
        /*0090*/ 	.short	0x0000
        /*0092*/ 	.short	0x0000
        /*0094*/ 	.byte	0x00, 0xf4, 0x21, 0x00


	//----- nvinfo : EIATTR_SPARSE_MMA_MASK
	.align		4
.L_29:
        /*0098*/ 	.byte	0x03, 0x50
        /*009a*/ 	.short	0x0000


	//----- nvinfo : EIATTR_MAXREG_COUNT
	.align		4
        /*009c*/ 	.byte	0x03, 0x1b
        /*009e*/ 	.short	0x00ff


	//----- nvinfo : EIATTR_EXIT_INSTR_OFFSETS
	.align		4
        /*00a0*/ 	.byte	0x04, 0x1c
        /*00a2*/ 	.short	(.L_31 - .L_30)


	//   ....[0]....
.L_30:
        /*00a4*/ 	.word	0x00001830


	//   ....[1]....
        /*00a8*/ 	.word	0x00001850


	//----- nvinfo : EIATTR_REQNTID
	.align		4
.L_31:
        /*00ac*/ 	.byte	0x04, 0x10
        /*00ae*/ 	.short	(.L_33 - .L_32)
.L_32:
        /*00b0*/ 	.word	0x00000100
        /*00b4*/ 	.word	0x00000001
        /*00b8*/ 	.word	0x00000001


	//----- nvinfo : EIATTR_CBANK_PARAM_SIZE
	.align		4
.L_33:
        /*00bc*/ 	.byte	0x03, 0x19
        /*00be*/ 	.short	0x0040


	//----- nvinfo : EIATTR_PARAM_CBANK
	.align		4
        /*00c0*/ 	.byte	0x04, 0x0a
        /*00c2*/ 	.short	(.L_35 - .L_34)
	.align		4
.L_34:
        /*00c4*/ 	.word	index@(.nv.constant0.triton_poi_fused__native_batch_norm_legit_no_training_relu_threshold_backward_6)
        /*00c8*/ 	.short	0x0210
        /*00ca*/ 	.short	0x0040


	//----- nvinfo : EIATTR_SW_WAR
	.align		4
.L_35:
        /*00cc*/ 	.byte	0x04, 0x36
        /*00ce*/ 	.short	(.L_37 - .L_36)
.L_36:
        /*00d0*/ 	.word	0x00000008
.L_37:


//--------------------- .nv.callgraph             --------------------------
	.section	.nv.callgraph,"",@"SHT_CUDA_CALLGRAPH"
	.align	4
	.sectionentsize	8
	.align		4
        /*0000*/ 	.word	0x00000000
	.align		4
        /*0004*/ 	.word	0xffffffff
	.align		4
        /*0008*/ 	.word	0x00000000
	.align		4
        /*000c*/ 	.word	0xfffffffe
	.align		4
        /*0010*/ 	.word	0x00000000
	.align		4
        /*0014*/ 	.word	0xfffffffd
	.align		4
        /*0018*/ 	.word	0x00000000
	.align		4
        /*001c*/ 	.word	0xfffffffc


//--------------------- .nv.constant4             --------------------------
	.section	.nv.constant4,"a",@progbits
	.align	8
	.align		8
.nv.constant4:
        /*0000*/ 	.dword	_$_str
	.align		8
        /*0008*/ 	.dword	_$_str_$_2


//--------------------- .text.triton_poi_fused__native_batch_norm_legit_no_training_relu_threshold_backward_6 --------------------------
	.section	.text.triton_poi_fused__native_batch_norm_legit_no_training_relu_threshold_backward_6,"ax",@progbits
	.sectionflags	@"SHF_BARRIERS=1"
	.align	128
        .global         triton_poi_fused__native_batch_norm_legit_no_training_relu_threshold_backward_6
        .type           triton_poi_fused__native_batch_norm_legit_no_training_relu_threshold_backward_6,@function
        .size           triton_poi_fused__native_batch_norm_legit_no_training_relu_threshold_backward_6,(.L_x_1 - triton_poi_fused__native_batch_norm_legit_no_training_relu_threshold_backward_6)
        .other          triton_poi_fused__native_batch_norm_legit_no_training_relu_threshold_backward_6,@"STO_CUDA_ENTRY STV_DEFAULT"
triton_poi_fused__native_batch_norm_legit_no_training_relu_threshold_backward_6:
.text.triton_poi_fused__native_batch_norm_legit_no_training_relu_threshold_backward_6:
[----:B------:R-:W0:Y:S01]  /*0000*/  LDC R1, c[0x0][0x28] ;  /* 0x00000a00ff017b82 */ /* 0x000e220000000800 */
[----:B------:R-:W1:Y:S07]  /*0010*/  S2R R4, SR_TID.X ;  /* 0x0000000000047919 */ /* 0x000e6e0000002100 */
[----:B------:R-:W2:Y:S01]  /*0020*/  LDC.64 R20, c[0x0][0x210] ;  /* 0x00008400ff147b82 */ /* 0x000ea20000000a00 */
[----:B------:R-:W-:Y:S02]  /*0030*/  CS2R R16, SRZ ;  /* 0x0000000000107805 */ /* 0x000fe4000001ff00 */
[----:B------:R-:W-:Y:S01]  /*0040*/  CS2R R18, SRZ ;  /* 0x0000000000127805 */ /* 0x000fe2000001ff00 */
[----:B------:R-:W3:Y:S01]  /*0050*/  S2R R5, SR_CTAID.Y ;  /* 0x0000000000057919 */ /* 0x000ee20000002600 */
[----:B------:R-:W-:Y:S01]  /*0060*/  CS2R R22, SRZ ;  /* 0x0000000000167805 */ /* 0x000fe2000001ff00 */
[----:B------:R-:W-:Y:S01]  /*0070*/  ULDC.64 UR6, c[0x0][0x208] ;  /* 0x0000820000067ab9 */ /* 0x000fe20000000a00 */
[----:B------:R-:W4:Y:S01]  /*0080*/  S2R R6, SR_CTAID.X ;  /* 0x0000000000067919 */ /* 0x000f220000002500 */
[----:B------:R-:W5:Y:S08]  /*0090*/  S2UR UR5, SR_CgaCtaId ;  /* 0x00000000000579c3 */ /* 0x000f700000008800 */
[----:B------:R-:W2:Y:S01]  /*00a0*/  LDC.64 R30, c[0x0][0x220] ;  /* 0x00008800ff1e7b82 */ /* 0x000ea20000000a00 */
[----:B-1----:R-:W-:Y:S01]  /*00b0*/  IMAD.SHL.U32 R2, R4, 0x10, RZ ;  /* 0x0000001004027824 */ /* 0x002fe200078e00ff */
[----:B------:R-:W-:-:S02]  /*00c0*/  SHF.R.U32.HI R7, RZ, 0x4, R4 ;  /* 0x00000004ff077819 */ /* 0x000fc40000011604 */
[--C-:B---3--:R-:W-:Y:S02]  /*00d0*/  SHF.R.S32.HI R28, RZ, 0x17, R5.reuse ;  /* 0x00000017ff1c7819 */ /* 0x108fe40000011405 */
[----:B------:R-:W-:Y:S02]  /*00e0*/  LOP3.LUT R0, R2, 0xf0, RZ, 0xc0, !PT ;  /* 0x000000f002007812 */ /* 0x000fe400078ec0ff */
[----:B------:R-:W-:Y:S02]  /*00f0*/  SGXT R28, R28, 0x1 ;  /* 0x000000011c1c781a */ /* 0x000fe40000000200 */
[----:B------:R-:W-:-:S04]  /*0100*/  PRMT R0, R0, 0x6540, R5 ;  /* 0x0000654000007816 */ /* 0x000fc80000000005 */
[----:B------:R-:W-:Y:S02]  /*0110*/  SHF.R.S32.HI R3, RZ, 0x1f, R0 ;  /* 0x0000001fff037819 */ /* 0x000fe40000011400 */
[----:B------:R-:W-:Y:S02]  /*0120*/  LOP3.LUT R9, R0, 0x8, RZ, 0xfc, !PT ;  /* 0x0000000800097812 */ /* 0x000fe400078efcff */
[----:B------:R-:W-:Y:S01]  /*0130*/  LEA.HI R8, R3, R0, RZ, 0x8 ;  /* 0x0000000003087211 */ /* 0x000fe200078f40ff */
[----:B----4-:R-:W-:Y:S01]  /*0140*/  IMAD.SHL.U32 R3, R6, 0x10, RZ ;  /* 0x0000001006037824 */ /* 0x010fe200078e00ff */
[----:B------:R-:W-:Y:S02]  /*0150*/  SGXT.U32 R6, R7, 0x4 ;  /* 0x000000040706781a */ /* 0x000fe40000000000 */
[----:B------:R-:W-:Y:S01]  /*0160*/  LOP3.LUT R11, R0, 0xc, RZ, 0xfc, !PT ;  /* 0x0000000c000b7812 */ /* 0x000fe200078efcff */
[----:B------:R-:W-:Y:S01]  /*0170*/  IMAD.SHL.U32 R7, R8, 0x40, RZ ;  /* 0x0000004008077824 */ /* 0x000fe200078e00ff */
[----:B------:R-:W-:-:S02]  /*0180*/  LOP3.LUT R6, R3, R6, RZ, 0xfc, !PT ;  /* 0x0000000603067212 */ /* 0x000fc400078efcff */
[----:B------:R-:W-:Y:S02]  /*0190*/  LEA.HI R10, R28, R9, RZ, 0x8 ;  /* 0x000000091c0a7211 */ /* 0x000fe400078f40ff */
[----:B------:R-:W-:Y:S02]  /*01a0*/  LOP3.LUT R7, R7, 0xffffc000, RZ, 0xc0, !PT ;  /* 0xffffc00007077812 */ /* 0x000fe400078ec0ff */
[----:B------:R-:W-:Y:S02]  /*01b0*/  ISETP.GE.AND P0, PT, R6, 0x40, PT ;  /* 0x000000400600780c */ /* 0x000fe40003f06270 */
[----:B------:R-:W-:Y:S01]  /*01c0*/  LEA.HI R12, R28, R11, RZ, 0x8 ;  /* 0x0000000b1c0c7211 */ /* 0x000fe200078f40ff */
[----:B------:R-:W-:Y:S01]  /*01d0*/  IMAD R14, R6, 0x100, R7 ;  /* 0x00000100060e7824 */ /* 0x000fe200078e0207 */
[----:B------:R-:W-:Y:S02]  /*01e0*/  LOP3.LUT R7, R0, 0x4, RZ, 0xfc, !PT ;  /* 0x0000000400077812 */ /* 0x000fe400078efcff */
[----:B------:R-:W-:-:S02]  /*01f0*/  LOP3.LUT R13, R8, 0xffffff00, RZ, 0xc0, !PT ;  /* 0xffffff00080d7812 */ /* 0x000fc400078ec0ff */
[-C--:B------:R-:W-:Y:S02]  /*0200*/  LEA.HI R6, R28, R7.reuse, RZ, 0x8 ;  /* 0x000000071c067211 */ /* 0x080fe400078f40ff */
[----:B------:R-:W-:Y:S02]  /*0210*/  LOP3.LUT R10, R10, 0xffffff00, RZ, 0xc0, !PT ;  /* 0xffffff000a0a7812 */ /* 0x000fe400078ec0ff */
[----:B------:R-:W-:Y:S02]  /*0220*/  LOP3.LUT R6, R6, 0xffffff00, RZ, 0xc0, !PT ;  /* 0xffffff0006067812 */ /* 0x000fe400078ec0ff */
[----:B------:R-:W-:Y:S02]  /*0230*/  LOP3.LUT R12, R12, 0xffffff00, RZ, 0xc0, !PT ;  /* 0xffffff000c0c7812 */ /* 0x000fe400078ec0ff */
[C---:B------:R-:W-:Y:S02]  /*0240*/  IADD3 R27, R14.reuse, R7, -R6 ;  /* 0x000000070e1b7210 */ /* 0x040fe40007ffe806 */
[----:B------:R-:W-:-:S02]  /*0250*/  IADD3 R0, R14, R0, -R13 ;  /* 0x000000000e007210 */ /* 0x000fc40007ffe80d */
[C---:B------:R-:W-:Y:S01]  /*0260*/  IADD3 R25, R14.reuse, R9, -R10 ;  /* 0x000000090e197210 */ /* 0x040fe20007ffe80a */
[----:B--2---:R-:W-:Y:S01]  /*0270*/  IMAD.WIDE R26, R27, 0x4, R20 ;  /* 0x000000041b1a7825 */ /* 0x004fe200078e0214 */
[----:B------:R-:W-:Y:S02]  /*0280*/  IADD3 R7, R14, R11, -R12 ;  /* 0x0000000b0e077210 */ /* 0x000fe40007ffe80c */
[----:B------:R-:W-:Y:S02]  /*0290*/  CS2R R8, SRZ ;  /* 0x0000000000087805 */ /* 0x000fe4000001ff00 */
[----:B------:R-:W-:Y:S01]  /*02a0*/  CS2R R10, SRZ ;  /* 0x00000000000a7805 */ /* 0x000fe2000001ff00 */
[--C-:B------:R-:W-:Y:S01]  /*02b0*/  IMAD.WIDE R24, R25, 0x4, R20.reuse ;  /* 0x0000000419187825 */ /* 0x100fe200078e0214 */
[----:B------:R-:W-:Y:S02]  /*02c0*/  CS2R R12, SRZ ;  /* 0x00000000000c7805 */ /* 0x000fe4000001ff00 */
[----:B------:R-:W-:Y:S01]  /*02d0*/  CS2R R14, SRZ ;  /* 0x00000000000e7805 */ /* 0x000fe2000001ff00 */
[--C-:B------:R-:W-:Y:S01]  /*02e0*/  IMAD.WIDE R6, R7, 0x4, R20.reuse ;  /* 0x0000000407067825 */ /* 0x100fe200078e0214 */
[----:B------:R1:W2:Y:S03]  /*02f0*/  @!P0 LDG.E.EL.128 R16, desc[UR6][R24.64] ;  /* 0x0000000618108981 */ /* 0x0002a6000c2e1d00 */
[----:B------:R-:W-:Y:S01]  /*0300*/  IMAD.WIDE R32, R0, 0x4, R20 ;  /* 0x0000000400207825 */ /* 0x000fe200078e0214 */
[----:B------:R-:W-:Y:S01]  /*0310*/  CS2R R20, SRZ ;  /* 0x0000000000147805 */ /* 0x000fe2000001ff00 */
[----:B------:R-:W3:Y:S04]  /*0320*/  @!P0 LDG.E.EL.128 R12, desc[UR6][R26.64] ;  /* 0x000000061a0c8981 */ /* 0x000ee8000c2e1d00 */
[----:B------:R4:W3:Y:S01]  /*0330*/  @!P0 LDG.E.EL.128 R8, desc[UR6][R32.64] ;  /* 0x0000000620088981 */ /* 0x0008e2000c2e1d00 */
[----:B------:R-:W-:Y:S01]  /*0340*/  LOP3.LUT R35, R4, 0xf0, RZ, 0xc0, !PT ;  /* 0x000000f004237812 */ /* 0x000fe200078ec0ff */
[----:B------:R-:W-:Y:S01]  /*0350*/  UMOV UR4, 0x400 ;  /* 0x0000040000047882 */ /* 0x000fe20000000000 */
[----:B------:R-:W-:Y:S01]  /*0360*/  LOP3.LUT R2, R2, 0xff0, RZ, 0xc0, !PT ;  /* 0x00000ff002027812 */ /* 0x000fe200078ec0ff */
[----:B------:R4:W3:Y:S01]  /*0370*/  @!P0 LDG.E.EL.128 R20, desc[UR6][R6.64] ;  /* 0x0000000606148981 */ /* 0x0008e2000c2e1d00 */
[----:B-----5:R-:W-:Y:S01]  /*0380*/  UPRMT UR4, UR5, 0x654, UR4 ;  /* 0x0000065405047896 */ /* 0x020fe20008000004 */
[----:B------:R-:W-:Y:S01]  /*0390*/  PRMT R29, R4, 0x6540, R5 ;  /* 0x00006540041d7816 */ /* 0x000fe20000000005 */
[----:B-1----:R-:W1:Y:S01]  /*03a0*/  LDC.64 R24, c[0x0][0x218] ;  /* 0x00008600ff187b82 */ /* 0x002e620000000a00 */
[----:B------:R-:W-:-:S05]  /*03b0*/  IMAD.IADD R2, R2, 0x1, R35 ;  /* 0x0000000102027824 */ /* 0x000fca00078e0223 */
[----:B----4-:R-:W-:Y:S02]  /*03c0*/  LEA R32, R2, UR4, 0x2 ;  /* 0x0000000402207c11 */ /* 0x010fe4000f8e10ff */
[----:B------:R-:W-:-:S04]  /*03d0*/  LEA.HI R28, R28, R29, RZ, 0x8 ;  /* 0x0000001d1c1c7211 */ /* 0x000fc800078f40ff */
[----:B------:R-:W-:-:S05]  /*03e0*/  LOP3.LUT R28, R28, 0xffffff00, RZ, 0xc0, !PT ;  /* 0xffffff001c1c7812 */ /* 0x000fca00078ec0ff */
[----:B0-----:R-:W-:Y:S02]  /*03f0*/  IMAD.IADD R7, R29, 0x1, -R28 ;  /* 0x000000011d077824 */ /* 0x001fe400078e0a1c */
[----:B------:R-:W0:Y:S02]  /*0400*/  LDC.64 R28, c[0x0][0x228] ;  /* 0x00008a00ff1c7b82 */ /* 0x000e240000000a00 */
[----:B------:R-:W-:-:S06]  /*0410*/  IMAD.WIDE R26, R7, 0x4, R30 ;  /* 0x00000004071a7825 */ /* 0x000fcc00078e021e */
[----:B------:R-:W4:Y:S01]  /*0420*/  LDC.64 R30, c[0x0][0x230] ;  /* 0x00008c00ff1e7b82 */ /* 0x000f220000000a00 */
[----:B-1----:R-:W-:-:S04]  /*0430*/  IMAD.WIDE R24, R7, 0x4, R24 ;  /* 0x0000000407187825 */ /* 0x002fc800078e0218 */
[C---:B----4-:R-:W-:Y:S01]  /*0440*/  IMAD.WIDE R30, R7.reuse, 0x4, R30 ;  /* 0x00000004071e7825 */ /* 0x050fe200078e021e */
[----:B--2---:R-:W-:Y:S04]  /*0450*/  STS.128 [R32+0x20], R16 ;  /* 0x0000201020007388 */ /* 0x004fe80000000c00 */
[----:B---3--:R-:W-:Y:S04]  /*0460*/  STS.128 [R32+0x10], R12 ;  /* 0x0000100c20007388 */ /* 0x008fe80000000c00 */
[----:B------:R0:W-:Y:S04]  /*0470*/  STS.128 [R32], R8 ;  /* 0x0000000820007388 */ /* 0x0001e80000000c00 */
[----:B------:R1:W-:Y:S01]  /*0480*/  STS.128 [R32+0x30], R20 ;  /* 0x0000301420007388 */ /* 0x0003e20000000c00 */
[----:B------:R-:W-:Y:S06]  /*0490*/  BAR.SYNC.DEFER_BLOCKING 0x0 ;  /* 0x0000000000007b1d */ /* 0x000fec0000010000 */
[----:B------:R-:W2:Y:S04]  /*04a0*/  LDG.E.EL R26, desc[UR6][R26.64] ;  /* 0x000000061a1a7981 */ /* 0x000ea8000c2e1900 */
[----:B------:R3:W4:Y:S01]  /*04b0*/  LDG.E.EL R6, desc[UR6][R24.64] ;  /* 0x0000000618067981 */ /* 0x000722000c2e1900 */
[----:B0-----:R-:W-:-:S03]  /*04c0*/  IMAD.WIDE R8, R7, 0x4, R28 ;  /* 0x0000000407087825 */ /* 0x001fc600078e021c */
[----:B------:R-:W5:Y:S04]  /*04d0*/  LDG.E.EL R30, desc[UR6][R30.64] ;  /* 0x000000061e1e7981 */ /* 0x000f68000c2e1900 */
[----:B------:R0:W5:Y:S01]  /*04e0*/  LDG.E.EL R11, desc[UR6][R8.64] ;  /* 0x00000006080b7981 */ /* 0x000162000c2e1900 */
[----:B------:R-:W-:-:S04]  /*04f0*/  LOP3.LUT R7, R4, 0xff, RZ, 0xc0, !PT ;  /* 0x000000ff04077812 */ /* 0x000fc800078ec0ff */
[----:B------:R-:W-:-:S05]  /*0500*/  LEA R10, R7, UR4, 0x2 ;  /* 0x00000004070a7c11 */ /* 0x000fca000f8e10ff */
[----:B------:R-:W4:Y:S04]  /*0510*/  LDS R29, [R10] ;  /* 0x000000000a1d7984 */ /* 0x000f280000000800 */
[----:B------:R-:W0:Y:S04]  /*0520*/  LDS R12, [R10+0x1100] ;  /* 0x001100000a0c7984 */ /* 0x000e280000000800 */
[----:B------:R-:W0:Y:S04]  /*0530*/  LDS R32, [R10+0x2200] ;  /* 0x002200000a207984 */ /* 0x000e280000000800 */
[----:B------:R-:W0:Y:S04]  /*0540*/  LDS R37, [R10+0x440] ;  /* 0x000440000a257984 */ /* 0x000e280000000800 */
[----:B------:R-:W1:Y:S04]  /*0550*/  LDS R36, [R10+0x3300] ;  /* 0x003300000a247984 */ /* 0x000e680000000800 */
[----:B---3--:R-:W3:Y:S04]  /*0560*/  LDS R24, [R10+0x3b80] ;  /* 0x003b80000a187984 */ /* 0x008ee80000000800 */
[----:B------:R-:W1:Y:S04]  /*0570*/  LDS R35, [R10+0x1540] ;  /* 0x001540000a237984 */ /* 0x000e680000000800 */
[----:B------:R-:W1:Y:S04]  /*0580*/  LDS R33, [R10+0x2640] ;  /* 0x002640000a217984 */ /* 0x000e680000000800 */
[----:B------:R-:W1:Y:S04]  /*0590*/  LDS R27, [R10+0x3740] ;  /* 0x003740000a1b7984 */ /* 0x000e680000000800 */
[----:B------:R-:W1:Y:S04]  /*05a0*/  LDS R23, [R10+0x880] ;  /* 0x000880000a177984 */ /* 0x000e680000000800 */
[----:B------:R-:W1:Y:S04]  /*05b0*/  LDS R25, [R10+0x3fc0] ;  /* 0x003fc0000a197984 */ /* 0x000e680000000800 */
[----:B------:R-:W1:Y:S04]  /*05c0*/  LDS R21, [R10+0xcc0] ;  /* 0x000cc0000a157984 */ /* 0x000e680000000800 */
[----:B------:R-:W2:Y:S04]  /*05d0*/  LDS R15, [R10+0x1980] ;  /* 0x001980000a0f7984 */ /* 0x000ea80000000800 */
[----:B0-----:R-:W-:Y:S01]  /*05e0*/  LDS R9, [R10+0x2a80] ;  /* 0x002a80000a097984 */ /* 0x001fe20000000800 */
[----:B------:R-:W0:Y:S03]  /*05f0*/  S2UR UR4, SR_CgaCtaId ;  /* 0x00000000000479c3 */ /* 0x000e260000008800 */
[----:B------:R-:W-:Y:S01]  /*0600*/  LDS R7, [R10+0x2ec0] ;  /* 0x002ec0000a077984 */ /* 0x000fe20000000800 */
[----:B------:R-:W-:Y:S01]  /*0610*/  IMAD.MOV.U32 R8, RZ, RZ, 0x3e800000 ;  /* 0x3e800000ff087424 */ /* 0x000fe200078e00ff */
[----:B------:R-:W-:Y:S01]  /*0620*/  UMOV UR5, 0x400 ;  /* 0x0000040000057882 */ /* 0x000fe20000000000 */
[----:B------:R-:W-:-:S05]  /*0630*/  IMAD.SHL.U32 R16, R4, 0x10, RZ ;  /* 0x0000001004107824 */ /* 0x000fca00078e00ff */
[----:B------:R-:W-:Y:S01]  /*0640*/  LOP3.LUT R16, R16, 0xff0, RZ, 0xc0, !PT ;  /* 0x00000ff010107812 */ /* 0x000fe200078ec0ff */
[----:B0-----:R-:W-:-:S06]  /*0650*/  UPRMT UR4, UR4, 0x654, UR5 ;  /* 0x0000065404047896 */ /* 0x001fcc0008000005 */
[C---:B------:R-:W-:Y:S01]  /*0660*/  LEA.HI R17, R16.reuse, UR4, RZ, 0x1e ;  /* 0x0000000410117c11 */ /* 0x040fe2000f8ff0ff */
[----:B-1----:R-:W0:Y:S04]  /*0670*/  S2R R20, SR_TID.X ;  /* 0x0000000000147919 */ /* 0x002e280000002100 */
[----:B------:R-:W-:Y:S02]  /*0680*/  IMAD R17, R16, 0x4, R17 ;  /* 0x0000000410117824 */ /* 0x000fe400078e0211 */
[----:B0-----:R-:W-:-:S05]  /*0690*/  IMAD.SHL.U32 R20, R20, 0x4, RZ ;  /* 0x0000000414147824 */ /* 0x001fca00078e00ff */
[----:B------:R-:W-:Y:S01]  /*06a0*/  LOP3.LUT R20, R20, 0x3fc, RZ, 0xc0, !PT ;  /* 0x000003fc14147812 */ /* 0x000fe200078ec0ff */
[----:B--2---:R-:W-:-:S04]  /*06b0*/  FADD R13, R26, 9.9999997473787516356e-06 ;  /* 0x3727c5ac1a0d7421 */ /* 0x004fc80000000000 */
[----:B------:R0:W1:Y:S02]  /*06c0*/  MUFU.SQRT R14, R13 ;  /* 0x0000000d000e7308 */ /* 0x0000640000002000 */
[----:B0-----:R-:W0:Y:S01]  /*06d0*/  LDS R13, [R10+0x1dc0] ;  /* 0x001dc0000a0d7984 */ /* 0x001e220000000800 */
[C---:B-1----:R-:W-:Y:S02]  /*06e0*/  FSETP.GT.AND P1, PT, R14.reuse, 8.50705917302346158658e+37, PT ;  /* 0x7e8000000e00780b */ /* 0x042fe40003f24000 */
[----:B------:R-:W-:-:S11]  /*06f0*/  FSETP.GEU.AND P2, PT, R14, 1.175494350822287508e-38, PT ;  /* 0x008000000e00780b */ /* 0x000fd60003f4e000 */
[----:B------:R-:W-:-:S04]  /*0700*/  @P1 FMUL R14, R14, 0.25 ;  /* 0x3e8000000e0e1820 */ /* 0x000fc80000400000 */
[----:B------:R-:W-:-:S04]  /*0710*/  @!P2 FMUL R14, R14, 16777216 ;  /* 0x4b8000000e0ea820 */ /* 0x000fc80000400000 */
[----:B------:R-:W1:Y:S01]  /*0720*/  MUFU.RCP R19, R14 ;  /* 0x0000000e00137308 */ /* 0x000e620000001000 */
[----:B------:R-:W-:Y:S01]  /*0730*/  FSEL R8, R8, 1, P1 ;  /* 0x3f80000008087808 */ /* 0x000fe20000800000 */
[--C-:B----4-:R-:W-:Y:S01]  /*0740*/  FADD R31, R29, -R6.reuse ;  /* 0x800000061d1f7221 */ /* 0x110fe20000000000 */
[----:B------:R-:W-:-:S03]  /*0750*/  FADD R29, R12, -R6 ;  /* 0x800000060c1d7221 */ /* 0x000fc60000000000 */
[----:B------:R-:W-:Y:S01]  /*0760*/  @!P2 FMUL R8, R8, 16777216 ;  /* 0x4b8000000808a820 */ /* 0x000fe20000400000 */
[--C-:B------:R-:W-:Y:S01]  /*0770*/  FADD R32, R32, -R6.reuse ;  /* 0x8000000620207221 */ /* 0x100fe20000000000 */
[--C-:B------:R-:W-:Y:S01]  /*0780*/  FADD R12, R37, -R6.reuse ;  /* 0x80000006250c7221 */ /* 0x100fe20000000000 */
[--C-:B------:R-:W-:Y:S01]  /*0790*/  FADD R36, R36, -R6.reuse ;  /* 0x8000000624247221 */ /* 0x100fe20000000000 */
[--C-:B---3--:R-:W-:Y:S01]  /*07a0*/  FADD R24, R24, -R6.reuse ;  /* 0x8000000618187221 */ /* 0x108fe20000000000 */
[----:B-1----:R-:W-:Y:S01]  /*07b0*/  FMUL R19, R19, R8 ;  /* 0x0000000813137220 */ /* 0x002fe20000400000 */
[--C-:B------:R-:W-:Y:S01]  /*07c0*/  FADD R34, R35, -R6.reuse ;  /* 0x8000000623227221 */ /* 0x100fe20000000000 */
[--C-:B------:R-:W-:Y:S01]  /*07d0*/  FADD R28, R33, -R6.reuse ;  /* 0x80000006211c7221 */ /* 0x100fe20000000000 */
[--C-:B------:R-:W-:Y:S01]  /*07e0*/  FADD R26, R27, -R6.reuse ;  /* 0x800000061b1a7221 */ /* 0x100fe20000000000 */
[C---:B------:R-:W-:Y:S01]  /*07f0*/  FMUL R31, R19.reuse, R31 ;  /* 0x0000001f131f7220 */ /* 0x040fe20000400000 */
[C---:B------:R-:W-:Y:S01]  /*0800*/  FMUL R29, R19.reuse, R29 ;  /* 0x0000001d131d7220 */ /* 0x040fe20000400000 */
[C---:B------:R-:W-:Y:S01]  /*0810*/  FMUL R32, R19.reuse, R32 ;  /* 0x0000002013207220 */ /* 0x040fe20000400000 */
[----:B------:R-:W-:Y:S01]  /*0820*/  FMUL R12, R19, R12 ;  /* 0x0000000c130c7220 */ /* 0x000fe20000400000 */
[--C-:B------:R-:W-:Y:S01]  /*0830*/  FADD R18, R23, -R6.reuse ;  /* 0x8000000617127221 */ /* 0x100fe20000000000 */
[--C-:B------:R-:W-:Y:S01]  /*0840*/  FADD R22, R25, -R6.reuse ;  /* 0x8000000619167221 */ /* 0x100fe20000000000 */
[--C-:B------:R-:W-:Y:S01]  /*0850*/  FADD R16, R21, -R6.reuse ;  /* 0x8000000615107221 */ /* 0x100fe20000000000 */
[--C-:B------:R-:W-:Y:S01]  /*0860*/  FADD R14, R15, -R6.reuse ;  /* 0x800000060f0e7221 */ /* 0x100fe20000000000 */
[--C-:B0-----:R-:W-:Y:S01]  /*0870*/  FADD R10, R13, -R6.reuse ;  /* 0x800000060d0a7221 */ /* 0x101fe20000000000 */
[--C-:B------:R-:W-:Y:S01]  /*0880*/  FADD R8, R9, -R6.reuse ;  /* 0x8000000609087221 */ /* 0x100fe20000000000 */
[----:B------:R-:W-:Y:S01]  /*0890*/  FADD R6, R7, -R6 ;  /* 0x8000000607067221 */ /* 0x000fe20000000000 */
[C-C-:B-----5:R-:W-:Y:S01]  /*08a0*/  FFMA R31, R11.reuse, R31, R30.reuse ;  /* 0x0000001f0b1f7223 */ /* 0x160fe2000000001e */
[C-C-:B------:R-:W-:Y:S01]  /*08b0*/  FFMA R29, R11.reuse, R29, R30.reuse ;  /* 0x0000001d0b1d7223 */ /* 0x140fe2000000001e */
[C-C-:B------:R-:W-:Y:S01]  /*08c0*/  FFMA R32, R11.reuse, R32, R30.reuse ;  /* 0x000000200b207223 */ /* 0x140fe2000000001e */
[--C-:B------:R-:W-:Y:S01]  /*08d0*/  FFMA R12, R11, R12, R30.reuse ;  /* 0x0000000c0b0c7223 */ /* 0x100fe2000000001e */
[C---:B------:R-:W-:Y:S01]  /*08e0*/  FMUL R13, R19.reuse, R36 ;  /* 0x00000024130d7220 */ /* 0x040fe20000400000 */
        /* <DEDUP_REMOVED lines=10> */
[----:B------:R-:W-:Y:S01]  /*0990*/  FMUL R19, R19, R6 ;  /* 0x0000000613137220 */ /* 0x000fe20000400000 */
[C-C-:B------:R-:W-:Y:S01]  /*09a0*/  FFMA R13, R11.reuse, R13, R30.reuse ;  /* 0x0000000d0b0d7223 */ /* 0x140fe2000000001e */
[C-C-:B------:R-:W-:Y:S01]  /*09b0*/  FFMA R24, R11.reuse, R24, R30.reuse ;  /* 0x000000180b187223 */ /* 0x140fe2000000001e */
[C-C-:B------:R-:W-:Y:S01]  /*09c0*/  FFMA R27, R11.reuse, R27, R30.reuse ;  /* 0x0000001b0b1b7223 */ /* 0x140fe2000000001e */
[C-C-:B------:R-:W-:Y:S01]  /*09d0*/  FFMA R26, R11.reuse, R37, R30.reuse ;  /* 0x000000250b1a7223 */ /* 0x140fe2000000001e */
[C-C-:B------:R-:W-:Y:S01]  /*09e0*/  FFMA R14, R11.reuse, R35, R30.reuse ;  /* 0x000000230b0e7223 */ /* 0x140fe2000000001e */
[----:B------:R-:W-:Y:S01]  /*09f0*/  FFMA R6, R11, R21, R30 ;  /* 0x000000150b067223 */ /* 0x000fe2000000001e */
[----:B------:R-:W-:-:S02]  /*0a00*/  FSETP.GEU.AND P1, PT, R31, RZ, PT ;  /* 0x000000ff1f00720b */ /* 0x000fc40003f2e000 */
[----:B------:R-:W-:Y:S02]  /*0a10*/  FSETP.GEU.AND P6, PT, R29, RZ, PT ;  /* 0x000000ff1d00720b */ /* 0x000fe40003fce000 */
[----:B------:R-:W-:Y:S02]  /*0a20*/  FSETP.GEU.AND P3, PT, R32, RZ, PT ;  /* 0x000000ff2000720b */ /* 0x000fe40003f6e000 */
[----:B------:R-:W-:Y:S01]  /*0a30*/  FSETP.GEU.AND P5, PT, R12, RZ, PT ;  /* 0x000000ff0c00720b */ /* 0x000fe20003fae000 */
[C-C-:B------:R-:W-:Y:S01]  /*0a40*/  FFMA R28, R11.reuse, R23, R30.reuse ;  /* 0x000000170b1c7223 */ /* 0x140fe2000000001e */
[C-C-:B------:R-:W-:Y:S01]  /*0a50*/  FFMA R25, R11.reuse, R25, R30.reuse ;  /* 0x000000190b197223 */ /* 0x140fe2000000001e */
[C-C-:B------:R-:W-:Y:S01]  /*0a60*/  FFMA R15, R11.reuse, R15, R30.reuse ;  /* 0x0000000f0b0f7223 */ /* 0x140fe2000000001e */
[C-C-:B------:R-:W-:Y:S01]  /*0a70*/  FFMA R33, R11.reuse, R33, R30.reuse ;  /* 0x000000210b217223 */ /* 0x140fe2000000001e */
[--C-:B------:R-:W-:Y:S01]  /*0a80*/  FFMA R7, R11, R7, R30.reuse ;  /* 0x000000070b077223 */ /* 0x100fe2000000001e */
[----:B------:R-:W-:Y:S01]  /*0a90*/  FSEL R31, R31, RZ, P1 ;  /* 0x000000ff1f1f7208 */ /* 0x000fe20000800000 */
[----:B------:R-:W-:Y:S01]  /*0aa0*/  BAR.SYNC.DEFER_BLOCKING 0x0 ;  /* 0x0000000000007b1d */ /* 0x000fe20000010000 */
[----:B------:R-:W-:Y:S01]  /*0ab0*/  FSEL R29, R29, RZ, P6 ;  /* 0x000000ff1d1d7208 */ /* 0x000fe20003000000 */
[----:B------:R-:W-:Y:S01]  /*0ac0*/  FFMA R30, R11, R19, R30 ;  /* 0x000000130b1e7223 */ /* 0x000fe2000000001e */
[----:B------:R-:W-:-:S02]  /*0ad0*/  FSEL R32, R32, RZ, P3 ;  /* 0x000000ff20207208 */ /* 0x000fc40001800000 */
[----:B------:R-:W-:-:S03]  /*0ae0*/  FSEL R12, R12, RZ, P5 ;  /* 0x000000ff0c0c7208 */ /* 0x000fc60002800000 */
[----:B------:R-:W0:Y:S01]  /*0af0*/  LDC.64 R34, c[0x0][0x238] ;  /* 0x00008e00ff227b82 */ /* 0x000e220000000a00 */
[----:B------:R-:W-:Y:S02]  /*0b00*/  FSETP.GEU.AND P4, PT, R13, RZ, PT ;  /* 0x000000ff0d00720b */ /* 0x000fe40003f8e000 */
[----:B------:R-:W-:Y:S02]  /*0b10*/  FSETP.GEU.AND P2, PT, R24, RZ, PT ;  /* 0x000000ff1800720b */ /* 0x000fe40003f4e000 */
[----:B------:R-:W-:Y:S02]  /*0b20*/  FSETP.GEU.AND P1, PT, R27, RZ, PT ;  /* 0x000000ff1b00720b */ /* 0x000fe40003f2e000 */
[----:B------:R-:W-:Y:S02]  /*0b30*/  FSETP.GEU.AND P6, PT, R26, RZ, PT ;  /* 0x000000ff1a00720b */ /* 0x000fe40003fce000 */
[----:B------:R-:W-:Y:S02]  /*0b40*/  FSETP.GEU.AND P3, PT, R14, RZ, PT ;  /* 0x000000ff0e00720b */ /* 0x000fe40003f6e000 */
[----:B------:R-:W-:-:S02]  /*0b50*/  FSETP.GEU.AND P5, PT, R6, RZ, PT ;  /* 0x000000ff0600720b */ /* 0x000fc40003fae000 */
[----:B------:R-:W-:Y:S02]  /*0b60*/  FSEL R27, R27, RZ, P1 ;  /* 0x000000ff1b1b7208 */ /* 0x000fe40000800000 */
[----:B------:R-:W-:Y:S02]  /*0b70*/  FSEL R26, R26, RZ, P6 ;  /* 0x000000ff1a1a7208 */ /* 0x000fe40003000000 */
[----:B------:R-:W-:Y:S02]  /*0b80*/  FSEL R6, R6, RZ, P5 ;  /* 0x000000ff06067208 */ /* 0x000fe40002800000 */
[----:B------:R-:W-:Y:S02]  /*0b90*/  FSEL R13, R13, RZ, P4 ;  /* 0x000000ff0d0d7208 */ /* 0x000fe40002000000 */
[----:B------:R-:W-:Y:S02]  /*0ba0*/  FSEL R14, R14, RZ, P3 ;  /* 0x000000ff0e0e7208 */ /* 0x000fe40001800000 */
[----:B------:R-:W-:-:S02]  /*0bb0*/  FSEL R24, R24, RZ, P2 ;  /* 0x000000ff18187208 */ /* 0x000fc40001000000 */
        /* <DEDUP_REMOVED lines=11> */
[----:B------:R-:W-:Y:S01]  /*0c70*/  FSEL R30, R30, RZ, P2 ;  /* 0x000000ff1e1e7208 */ /* 0x000fe20001000000 */
[----:B------:R-:W-:Y:S04]  /*0c80*/  STS [R17], R31 ;  /* 0x0000001f11007388 */ /* 0x000fe80000000800 */
[----:B------:R-:W-:Y:S04]  /*0c90*/  STS [R17+0x4], R12 ;  /* 0x0000040c11007388 */ /* 0x000fe80000000800 */
        /* <DEDUP_REMOVED lines=13> */
[----:B------:R1:W-:Y:S01]  /*0d70*/  STS [R17+0x3c], R28 ;  /* 0x00003c1c11007388 */ /* 0x0003e20000000800 */
[----:B------:R-:W-:-:S05]  /*0d80*/  LOP3.LUT R9, R4, 0xfc, RZ, 0xc0, !PT ;  /* 0x000000fc04097812 */ /* 0x000fca00078ec0ff */
[----:B------:R-:W-:-:S04]  /*0d90*/  VIADD R9, R9, UR4 ;  /* 0x0000000409097c36 */ /* 0x000fc80008000000 */
[----:B------:R-:W-:Y:S01]  /*0da0*/  IMAD R16, R20, 0x4, R9 ;  /* 0x0000000414107824 */ /* 0x000fe200078e0209 */
[----:B------:R-:W-:Y:S01]  /*0db0*/  BAR.SYNC.DEFER_BLOCKING 0x0 ;  /* 0x0000000000007b1d */ /* 0x000fe20000010000 */
[----:B------:R-:W-:Y:S01]  /*0dc0*/  SHF.R.U32.HI R18, RZ, 0x2, R4 ;  /* 0x00000002ff127819 */ /* 0x000fe20000011604 */
[----:B------:R-:W-:-:S04]  /*0dd0*/  IMAD.SHL.U32 R4, R4, 0x4, RZ ;  /* 0x0000000404047824 */ /* 0x000fc800078e00ff */
[----:B------:R-:W-:Y:S04]  /*0de0*/  LDS R8, [R16] ;  /* 0x0000000010087984 */ /* 0x000fe80000000800 */
[----:B------:R-:W-:Y:S04]  /*0df0*/  LDS R9, [R16+0x4] ;  /* 0x0000040010097984 */ /* 0x000fe80000000800 */
[----:B------:R-:W-:Y:S04]  /*0e00*/  LDS R10, [R16+0x8] ;  /* 0x00000800100a7984 */ /* 0x000fe80000000800 */
[----:B------:R2:W3:Y:S01]  /*0e10*/  LDS R11, [R16+0xc] ;  /* 0x00000c00100b7984 */ /* 0x0004e20000000800 */
[----:B------:R-:W-:-:S02]  /*0e20*/  SGXT.U32 R18, R18, 0x6 ;  /* 0x000000061212781a */ /* 0x000fc40000000000 */
[C---:B------:R-:W-:Y:S02]  /*0e30*/  LOP3.LUT R19, R20.reuse, 0x400, RZ, 0xfc, !PT ;  /* 0x0000040014137812 */ /* 0x040fe400078efcff */
[----:B------:R-:W-:Y:S02]  /*0e40*/  LOP3.LUT R3, R3, 0xc, R4, 0xf8, !PT ;  /* 0x0000000c03037812 */ /* 0x000fe400078ef804 */
[C---:B------:R-:W-:Y:S02]  /*0e50*/  LOP3.LUT R4, R20.reuse, 0x800, RZ, 0xfc, !PT ;  /* 0x0000080014047812 */ /* 0x040fe400078efcff */
[----:B-1----:R-:W-:Y:S02]  /*0e60*/  LOP3.LUT R17, R20, 0xc00, RZ, 0xfc, !PT ;  /* 0x00000c0014117812 */ /* 0x002fe400078efcff */
[----:B------:R-:W-:Y:S02]  /*0e70*/  PRMT R18, R18, 0x6540, R5 ;  /* 0x0000654012127816 */ /* 0x000fe40000000005 */
[----:B------:R-:W-:-:S02]  /*0e80*/  SHF.R.U32.HI R19, RZ, 0x2, R19 ;  /* 0x00000002ff137819 */ /* 0x000fc40000011613 */
[----:B------:R-:W-:Y:S02]  /*0e90*/  ISETP.GE.AND P4, PT, R3, 0x40, PT ;  /* 0x000000400300780c */ /* 0x000fe40003f86270 */
[----:B--2---:R-:W-:Y:S02]  /*0ea0*/  SHF.R.U32.HI R16, RZ, 0x2, R4 ;  /* 0x00000002ff107819 */ /* 0x004fe40000011604 */
[----:B------:R-:W-:Y:S01]  /*0eb0*/  SHF.R.U32.HI R17, RZ, 0x2, R17 ;  /* 0x00000002ff117819 */ /* 0x000fe20000011611 */
[----:B------:R-:W-:Y:S01]  /*0ec0*/  IMAD R3, R18, 0x40, R3 ;  /* 0x0000004012037824 */ /* 0x000fe200078e0203 */
[----:B------:R-:W-:Y:S02]  /*0ed0*/  LOP3.LUT R19, R19, 0x1fc, RZ, 0xc0, !PT ;  /* 0x000001fc13137812 */ /* 0x000fe400078ec0ff */
[----:B------:R-:W-:Y:S02]  /*0ee0*/  LOP3.LUT R16, R16, 0x2fc, RZ, 0xc0, !PT ;  /* 0x000002fc10107812 */ /* 0x000fe400078ec0ff */
[----:B------:R-:W-:Y:S01]  /*0ef0*/  LOP3.LUT R22, R17, 0x3fc, RZ, 0xc0, !PT ;  /* 0x000003fc11167812 */ /* 0x000fe200078ec0ff */
[----:B------:R-:W-:-:S02]  /*0f00*/  VIADD R19, R19, UR4 ;  /* 0x0000000413137c36 */ /* 0x000fc40008000000 */
[----:B0-----:R-:W-:-:S04]  /*0f10*/  IMAD.WIDE R4, R3, 0x4, R34 ;  /* 0x0000000403047825 */ /* 0x001fc800078e0222 */
[----:B------:R-:W-:Y:S02]  /*0f20*/  VIADD R21, R16, UR4 ;  /* 0x0000000410157c36 */ /* 0x000fe40008000000 */
[----:B------:R-:W-:Y:S02]  /*0f30*/  VIADD R23, R22, UR4 ;  /* 0x0000000416177c36 */ /* 0x000fe40008000000 */
[C---:B------:R-:W-:Y:S02]  /*0f40*/  IMAD R36, R20.reuse, 0x4, R19 ;  /* 0x0000000414247824 */ /* 0x040fe400078e0213 */
[C---:B------:R-:W-:Y:S01]  /*0f50*/  IMAD R37, R20.reuse, 0x4, R21 ;  /* 0x0000000414257824 */ /* 0x040fe200078e0215 */
[----:B---3--:R0:W-:Y:S04]  /*0f60*/  @!P4 STG.E.128 desc[UR6][R4.64], R8 ;  /* 0x000000080400c986 */ /* 0x0081e8000c101d06 */
[----:B------:R-:W-:Y:S04]  /*0f70*/  LDS R16, [R36+0x1000] ;  /* 0x0010000024107984 */ /* 0x000fe80000000800 */
[----:B------:R-:W-:Y:S04]  /*0f80*/  LDS R17, [R36+0x1004] ;  /* 0x0010040024117984 */ /* 0x000fe80000000800 */
[----:B------:R-:W-:Y:S04]  /*0f90*/  LDS R18, [R36+0x1008] ;  /* 0x0010080024127984 */ /* 0x000fe80000000800 */
[----:B------:R-:W1:Y:S01]  /*0fa0*/  LDS R19, [R36+0x100c] ;  /* 0x00100c0024137984 */ /* 0x000e620000000800 */
[----:B0-----:R-:W-:-:S03]  /*0fb0*/  IMAD R4, R20, 0x4, R23 ;  /* 0x0000000414047824 */ /* 0x001fc600078e0217 */
[----:B------:R-:W-:Y:S04]  /*0fc0*/  LDS R20, [R37+0x2000] ;  /* 0x0020000025147984 */ /* 0x000fe80000000800 */
[----:B------:R-:W-:Y:S04]  /*0fd0*/  LDS R21, [R37+0x2004] ;  /* 0x0020040025157984 */ /* 0x000fe80000000800 */
[----:B------:R-:W-:Y:S04]  /*0fe0*/  LDS R22, [R37+0x2008] ;  /* 0x0020080025167984 */ /* 0x000fe80000000800 */
[----:B------:R-:W0:Y:S04]  /*0ff0*/  LDS R23, [R37+0x200c] ;  /* 0x00200c0025177984 */ /* 0x000e280000000800 */
[----:B------:R-:W-:Y:S04]  /*1000*/  LDS R8, [R4+0x3000] ;  /* 0x0030000004087984 */ /* 0x000fe80000000800 */
[----:B------:R-:W-:Y:S04]  /*1010*/  LDS R9, [R4+0x3004] ;  /* 0x0030040004097984 */ /* 0x000fe80000000800 */
[----:B------:R-:W-:Y:S04]  /*1020*/  LDS R10, [R4+0x3008] ;  /* 0x00300800040a7984 */ /* 0x000fe80000000800 */
[----:B------:R2:W3:Y:S01]  /*1030*/  LDS R11, [R4+0x300c] ;  /* 0x00300c00040b7984 */ /* 0x0004e20000000800 */
[----:B------:R-:W-:-:S02]  /*1040*/  FSETP.GTU.AND P6, PT, R30, RZ, PT ;  /* 0x000000ff1e00720b */ /* 0x000fc40003fcc000 */
[----:B------:R-:W-:Y:S02]  /*1050*/  FSETP.GTU.AND P5, PT, R33, RZ, PT ;  /* 0x000000ff2100720b */ /* 0x000fe40003fac000 */
[----:B------:R-:W-:Y:S02]  /*1060*/  FSETP.GTU.AND P3, PT, R29, RZ, PT ;  /* 0x000000ff1d00720b */ /* 0x000fe40003f6c000 */
[----:B------:R-:W-:Y:S02]  /*1070*/  SEL R29, RZ, 0x1, P6 ;  /* 0x00000001ff1d7807 */ /* 0x000fe40003000000 */
[----:B------:R-:W-:Y:S02]  /*1080*/  FSETP.GTU.AND P6, PT, R25, RZ, PT ;  /* 0x000000ff1900720b */ /* 0x000fe40003fcc000 */
[----:B------:R-:W-:Y:S02]  /*1090*/  SEL R30, RZ, 0x1, P5 ;  /* 0x00000001ff1e7807 */ /* 0x000fe40002800000 */
[----:B------:R-:W-:-:S02]  /*10a0*/  FSETP.GTU.AND P5, PT, R26, RZ, PT ;  /* 0x000000ff1a00720b */ /* 0x000fc40003fac000 */
[----:B------:R-:W-:Y:S02]  /*10b0*/  FSETP.GTU.AND P2, PT, R31, RZ, PT ;  /* 0x000000ff1f00720b */ /* 0x000fe40003f4c000 */
[----:B------:R-:W-:Y:S02]  /*10c0*/  SEL R31, RZ, 0x1, P6 ;  /* 0x00000001ff1f7807 */ /* 0x000fe40003000000 */
[----:B------:R-:W-:Y:S02]  /*10d0*/  FSETP.GTU.AND P6, PT, R27, RZ, PT ;  /* 0x000000ff1b00720b */ /* 0x000fe40003fcc000 */
[----:B------:R-:W-:Y:S02]  /*10e0*/  SEL R26, RZ, 0x1, P5 ;  /* 0x00000001ff1a7807 */ /* 0x000fe40002800000 */
[----:B------:R-:W-:Y:S02]  /*10f0*/  FSETP.GTU.AND P5, PT, R12, RZ, PT ;  /* 0x000000ff0c00720b */ /* 0x000fe40003fac000 */
[----:B------:R-:W-:-:S02]  /*1100*/  SEL R12, RZ, 0x1, P6 ;  /* 0x00000001ff0c7807 */ /* 0x000fc40003000000 */
[----:B------:R-:W-:Y:S02]  /*1110*/  FSETP.GTU.AND P6, PT, R13, RZ, PT ;  /* 0x000000ff0d00720b */ /* 0x000fe40003fcc000 */
[----:B------:R-:W-:Y:S02]  /*1120*/  SEL R13, RZ, 0x1, P5 ;  /* 0x00000001ff0d7807 */ /* 0x000fe40002800000 */
[----:B------:R-:W-:Y:S01]  /*1130*/  FSETP.GTU.AND P5, PT, R24, RZ, PT ;  /* 0x000000ff1800720b */ /* 0x000fe20003fac000 */
[----:B------:R-:W4:Y:S01]  /*1140*/  S2R R25, SR_TID.X ;  /* 0x0000000000197919 */ /* 0x000f220000002100 */
[----:B------:R-:W-:Y:S01]  /*1150*/  SEL R24, RZ, 0x1, P2 ;  /* 0x00000001ff187807 */ /* 0x000fe20001000000 */
[C---:B------:R-:W-:Y:S01]  /*1160*/  VIADD R5, R3.reuse, 0x1000 ;  /* 0x0000100003057836 */ /* 0x040fe20000000000 */
[----:B------:R-:W-:Y:S01]  /*1170*/  FSETP.GTU.AND P2, PT, R6, RZ, PT ;  /* 0x000000ff0600720b */ /* 0x000fe20003f4c000 */
[C---:B------:R-:W-:Y:S01]  /*1180*/  VIADD R27, R3.reuse, 0x2000 ;  /* 0x00002000031b7836 */ /* 0x040fe20000000000 */
[----:B------:R-:W-:Y:S01]  /*1190*/  FSETP.GTU.AND P1, PT, R32, RZ, PT ;  /* 0x000000ff2000720b */ /* 0x000fe20003f2c000 */
[----:B------:R-:W-:Y:S01]  /*11a0*/  VIADD R33, R3, 0x3000 ;  /* 0x0000300003217836 */ /* 0x000fe20000000000 */
[----:B------:R-:W-:Y:S01]  /*11b0*/  SEL R32, RZ, 0x1fffe, P2 ;  /* 0x0001fffeff207807 */ /* 0x000fe20001000000 */
[----:B--2---:R-:W-:Y:S01]  /*11c0*/  IMAD.WIDE R4, R5, 0x4, R34 ;  /* 0x0000000405047825 */ /* 0x004fe200078e0222 */
[----:B------:R-:W-:-:S02]  /*11d0*/  SEL R3, RZ, 0x1, P2 ;  /* 0x00000001ff037807 */ /* 0x000fc40001000000 */
[----:B------:R-:W-:Y:S02]  /*11e0*/  SEL R6, RZ, 0x1, P3 ;  /* 0x00000001ff067807 */ /* 0x000fe40001800000 */
[----:B------:R-:W-:Y:S02]  /*11f0*/  FSETP.GTU.AND P2, PT, R15, RZ, PT ;  /* 0x000000ff0f00720b */ /* 0x000fe40003f4c000 */
[----:B------:R-:W-:Y:S01]  /*1200*/  FSETP.GTU.AND P3, PT, R14, RZ, PT ;  /* 0x000000ff0e00720b */ /* 0x000fe20003f6c000 */
[--C-:B------:R-:W-:Y:S01]  /*1210*/  IMAD.WIDE R14, R27, 0x4, R34.reuse ;  /* 0x000000041b0e7825 */ /* 0x100fe200078e0222 */
[----:B-1----:R1:W-:Y:S03]  /*1220*/  @!P4 STG.E.128 desc[UR6][R4.64], R16 ;  /* 0x000000100400c986 */ /* 0x0023e6000c101d06 */
[----:B------:R-:W-:Y:S01]  /*1230*/  IMAD.WIDE R34, R33, 0x4, R34 ;  /* 0x0000000421227825 */ /* 0x000fe200078e0222 */
[----:B0-----:R-:W-:Y:S04]  /*1240*/  @!P4 STG.E.128 desc[UR6][R14.64], R20 ;  /* 0x000000140e00c986 */ /* 0x001fe8000c101d06 */
[----:B---3--:R0:W-:Y:S01]  /*1250*/  @!P4 STG.E.128 desc[UR6][R34.64], R8 ;  /* 0x000000082200c986 */ /* 0x0081e2000c101d06 */
[----:B------:R-:W-:-:S02]  /*1260*/  SEL R27, RZ, 0x1fffe, P2 ;  /* 0x0001fffeff1b7807 */ /* 0x000fc40001000000 */
[----:B-1----:R-:W-:Y:S01]  /*1270*/  SEL R16, RZ, 0x1, P2 ;  /* 0x00000001ff107807 */ /* 0x002fe20001000000 */
[----:B------:R-:W-:Y:S01]  /*1280*/  BAR.SYNC.DEFER_BLOCKING 0x0 ;  /* 0x0000000000007b1d */ /* 0x000fe20000010000 */
[----:B------:R-:W-:-:S04]  /*1290*/  FSETP.GTU.AND P2, PT, R7, RZ, PT ;  /* 0x000000ff0700720b */ /* 0x000fc80003f4c000 */
[----:B------:R-:W-:Y:S01]  /*12a0*/  SEL R4, RZ, 0x1fffe, P2 ;  /* 0x0001fffeff047807 */ /* 0x000fe20001000000 */
[----:B------:R-:W-:Y:S01]  /*12b0*/  IMAD.IADD R31, R31, 0x1, R32 ;  /* 0x000000011f1f7824 */ /* 0x000fe200078e0220 */
[----:B----4-:R-:W-:Y:S01]  /*12c0*/  LOP3.LUT R18, R25, 0xff, RZ, 0xc0, !PT ;  /* 0x000000ff19127812 */ /* 0x010fe200078ec0ff */
[----:B------:R-:W-:Y:S01]  /*12d0*/  IMAD.IADD R27, R30, 0x1, R27 ;  /* 0x000000011e1b7824 */ /* 0x000fe200078e021b */
[----:B------:R-:W-:Y:S01]  /*12e0*/  FSETP.GTU.AND P4, PT, R28, RZ, PT ;  /* 0x000000ff1c00720b */ /* 0x000fe20003f8c000 */
[----:B------:R-:W-:Y:S01]  /*12f0*/  IMAD.IADD R4, R29, 0x1, R4 ;  /* 0x000000011d047824 */ /* 0x000fe200078e0204 */
[----:B------:R-:W-:Y:S02]  /*1300*/  SEL R7, RZ, 0x1, P1 ;  /* 0x00000001ff077807 */ /* 0x000fe40000800000 */
[----:B0-----:R-:W-:Y:S02]  /*1310*/  SEL R8, RZ, 0x1, P2 ;  /* 0x00000001ff087807 */ /* 0x001fe40001000000 */
[----:B------:R-:W-:-:S02]  /*1320*/  SEL R9, RZ, 0x1, P6 ;  /* 0x00000001ff097807 */ /* 0x000fc40003000000 */
[----:B------:R-:W-:Y:S02]  /*1330*/  SEL R5, RZ, 0x1, P3 ;  /* 0x00000001ff057807 */ /* 0x000fe40001800000 */
[----:B------:R-:W-:Y:S02]  /*1340*/  LOP3.LUT R31, R31, 0x1, RZ, 0xc0, !PT ;  /* 0x000000011f1f7812 */ /* 0x000fe400078ec0ff */
[----:B------:R-:W-:Y:S02]  /*1350*/  LOP3.LUT R27, R27, 0x1, RZ, 0xc0, !PT ;  /* 0x000000011b1b7812 */ /* 0x000fe400078ec0ff */
[----:B------:R-:W-:Y:S01]  /*1360*/  LOP3.LUT R10, R4, 0x1, RZ, 0xc0, !PT ;  /* 0x00000001040a7812 */ /* 0x000fe200078ec0ff */
[----:B------:R0:W-:Y:S01]  /*1370*/  STS.U8 [R18+UR4+0x220], R3 ;  /* 0x0002200312007988 */ /* 0x0001e20008000004 */
[----:B------:R-:W-:-:S03]  /*1380*/  SEL R11, RZ, 0x1, P4 ;  /* 0x00000001ff0b7807 */ /* 0x000fc60002000000 */
[----:B------:R-:W-:Y:S01]  /*1390*/  STS.U8 [R18+UR4], R24 ;  /* 0x0000001812007988 */ /* 0x000fe20008000004 */
[----:B0-----:R-:W-:-:S03]  /*13a0*/  SEL R3, RZ, 0x1, P5 ;  /* 0x00000001ff037807 */ /* 0x001fc60002800000 */
[----:B------:R-:W-:Y:S04]  /*13b0*/  STS.U8 [R18+UR4+0x110], R13 ;  /* 0x0001100d12007988 */ /* 0x000fe80008000004 */
        /* <DEDUP_REMOVED lines=12> */
[----:B------:R-:W-:Y:S01]  /*1480*/  STS.U8 [R18+UR4+0xff0], R11 ;  /* 0x000ff00b12007988 */ /* 0x000fe20008000004 */
[----:B------:R-:W-:Y:S06]  /*1490*/  BAR.SYNC.DEFER_BLOCKING 0x0 ;  /* 0x0000000000007b1d */ /* 0x000fec0000010000 */
[----:B------:R-:W0:Y:S01]  /*14a0*/  LDS.128 R4, [R2+UR4] ;  /* 0x0000000402047984 */ /* 0x000e220008000c00 */
[----:B------:R-:W-:Y:S01]  /*14b0*/  ULDC.64 UR4, c[0x0][0x240] ;  /* 0x0000900000047ab9 */ /* 0x000fe20000000a00 */
[----:B0-----:R-:W-:-:S02]  /*14c0*/  PRMT R9, R4, 0x7772, RZ ;  /* 0x0000777204097816 */ /* 0x001fc400000000ff */
[----:B------:R-:W-:Y:S02]  /*14d0*/  PRMT R12, R4, 0x7771, RZ ;  /* 0x00007771040c7816 */ /* 0x000fe400000000ff */
[----:B------:R-:W-:Y:S02]  /*14e0*/  PRMT R11, R6, 0x7772, RZ ;  /* 0x00007772060b7816 */ /* 0x000fe400000000ff */
[----:B------:R-:W-:Y:S02]  /*14f0*/  PRMT R9, R12, 0x5410, R9 ;  /* 0x000054100c097816 */ /* 0x000fe40000000009 */
[----:B------:R-:W-:Y:S02]  /*1500*/  PRMT R2, R6, 0x7771, RZ ;  /* 0x0000777106027816 */ /* 0x000fe400000000ff */
[C---:B------:R-:W-:Y:S02]  /*1510*/  PRMT R14, R7.reuse, 0x7772, RZ ;  /* 0x00007772070e7816 */ /* 0x040fe400000000ff */
[----:B------:R-:W-:-:S02]  /*1520*/  PRMT R15, R7, 0x7771, RZ ;  /* 0x00007771070f7816 */ /* 0x000fc400000000ff */
[----:B------:R-:W-:Y:S02]  /*1530*/  PRMT R8, R4, 0x7770, RZ ;  /* 0x0000777004087816 */ /* 0x000fe400000000ff */
[----:B------:R-:W-:Y:S02]  /*1540*/  LOP3.LUT R9, R9, 0x10001, RZ, 0xc0, !PT ;  /* 0x0001000109097812 */ /* 0x000fe400078ec0ff */
[----:B------:R-:W-:Y:S02]  /*1550*/  PRMT R11, R2, 0x5410, R11 ;  /* 0x00005410020b7816 */ /* 0x000fe4000000000b */
[----:B------:R-:W-:Y:S02]  /*1560*/  PRMT R14, R15, 0x5410, R14 ;  /* 0x000054100f0e7816 */ /* 0x000fe4000000000e */
[----:B------:R-:W-:Y:S02]  /*1570*/  SHF.R.U32.HI R16, RZ, 0x18, R4 ;  /* 0x00000018ff107819 */ /* 0x000fe40000011604 */
[----:B------:R-:W-:-:S02]  /*1580*/  LOP3.LUT R17, R8, 0x1, RZ, 0xc0, !PT ;  /* 0x0000000108117812 */ /* 0x000fc400078ec0ff */
[C---:B------:R-:W-:Y:S02]  /*1590*/  PRMT R4, R5.reuse, 0x7772, RZ ;  /* 0x0000777205047816 */ /* 0x040fe400000000ff */
[----:B------:R-:W-:Y:S02]  /*15a0*/  PRMT R13, R5, 0x7771, RZ ;  /* 0x00007771050d7816 */ /* 0x000fe400000000ff */
[----:B------:R-:W-:Y:S02]  /*15b0*/  LOP3.LUT R8, R9, 0xffff, RZ, 0xc0, !PT ;  /* 0x0000ffff09087812 */ /* 0x000fe400078ec0ff */
[----:B------:R-:W-:Y:S02]  /*15c0*/  PRMT R10, R6, 0x7770, RZ ;  /* 0x00007770060a7816 */ /* 0x000fe400000000ff */
[----:B------:R-:W-:Y:S02]  /*15d0*/  PRMT R12, R7, 0x7770, RZ ;  /* 0x00007770070c7816 */ /* 0x000fe400000000ff */
[----:B------:R-:W-:-:S02]  /*15e0*/  PRMT R3, R5, 0x7770, RZ ;  /* 0x0000777005037816 */ /* 0x000fc400000000ff */
[----:B------:R-:W-:Y:S02]  /*15f0*/  LOP3.LUT R11, R11, 0x10001, RZ, 0xc0, !PT ;  /* 0x000100010b0b7812 */ /* 0x000fe400078ec0ff */
[----:B------:R-:W-:Y:S02]  /*1600*/  LOP3.LUT R14, R14, 0x10001, RZ, 0xc0, !PT ;  /* 0x000100010e0e7812 */ /* 0x000fe400078ec0ff */
[----:B------:R-:W-:Y:S02]  /*1610*/  PRMT R4, R13, 0x5410, R4 ;  /* 0x000054100d047816 */ /* 0x000fe40000000004 */
[----:B------:R-:W-:Y:S02]  /*1620*/  PRMT R2, R17, 0x3340, R8 ;  /* 0x0000334011027816 */ /* 0x000fe40000000008 */
[----:B------:R-:W-:Y:S02]  /*1630*/  SGXT.U32 R8, R16, 0x1 ;  /* 0x000000011008781a */ /* 0x000fe40000000000 */
[----:B------:R-:W-:-:S02]  /*1640*/  LOP3.LUT R13, R10, 0x1, RZ, 0xc0, !PT ;  /* 0x000000010a0d7812 */ /* 0x000fc400078ec0ff */
[----:B------:R-:W-:Y:S02]  /*1650*/  LOP3.LUT R17, R12, 0x1, RZ, 0xc0, !PT ;  /* 0x000000010c117812 */ /* 0x000fe400078ec0ff */
[----:B------:R-:W-:Y:S02]  /*1660*/  LOP3.LUT R16, R3, 0x1, RZ, 0xc0, !PT ;  /* 0x0000000103107812 */ /* 0x000fe400078ec0ff */
[----:B------:R-:W-:Y:S02]  /*1670*/  LOP3.LUT R10, R11, 0xffff, RZ, 0xc0, !PT ;  /* 0x0000ffff0b0a7812 */ /* 0x000fe400078ec0ff */
[----:B------:R-:W-:Y:S02]  /*1680*/  LOP3.LUT R12, R14, 0xffff, RZ, 0xc0, !PT ;  /* 0x0000ffff0e0c7812 */ /* 0x000fe400078ec0ff */
[----:B------:R-:W-:Y:S02]  /*1690*/  SHF.R.U32.HI R7, RZ, 0x18, R7 ;  /* 0x00000018ff077819 */ /* 0x000fe40000011607 */
[----:B------:R-:W-:-:S02]  /*16a0*/  PRMT R3, R9, 0x7732, RZ ;  /* 0x0000773209037816 */ /* 0x000fc400000000ff */
[----:B------:R-:W-:Y:S02]  /*16b0*/  PRMT R14, R14, 0x7732, RZ ;  /* 0x000077320e0e7816 */ /* 0x000fe400000000ff */
[----:B------:R-:W-:Y:S02]  /*16c0*/  SHF.R.U32.HI R5, RZ, 0x18, R5 ;  /* 0x00000018ff057819 */ /* 0x000fe40000011605 */
[----:B------:R-:W-:Y:S02]  /*16d0*/  SHF.R.U32.HI R6, RZ, 0x18, R6 ;  /* 0x00000018ff067819 */ /* 0x000fe40000011606 */
[----:B------:R-:W-:Y:S02]  /*16e0*/  LOP3.LUT R4, R4, 0x10001, RZ, 0xc0, !PT ;  /* 0x0001000104047812 */ /* 0x000fe400078ec0ff */
[----:B------:R-:W-:Y:S02]  /*16f0*/  PRMT R15, R13, 0x3340, R10 ;  /* 0x000033400d0f7816 */ /* 0x000fe4000000000a */
[----:B------:R-:W-:-:S02]  /*1700*/  PRMT R3, R3, 0x3340, R8 ;  /* 0x0000334003037816 */ /* 0x000fc40000000008 */
[----:B------:R-:W-:Y:S01]  /*1710*/  SGXT.U32 R10, R7, 0x1 ;  /* 0x00000001070a781a */ /* 0x000fe20000000000 */
[----:B------:R-:W-:Y:S01]  /*1720*/  IMAD.MOV.U32 R7, RZ, RZ, R14 ;  /* 0x000000ffff077224 */ /* 0x000fe200078e000e */
[----:B------:R-:W-:Y:S02]  /*1730*/  LOP3.LUT R9, R4, 0xffff, RZ, 0xc0, !PT ;  /* 0x0000ffff04097812 */ /* 0x000fe400078ec0ff */
[----:B------:R-:W-:Y:S02]  /*1740*/  SGXT.U32 R8, R5, 0x1 ;  /* 0x000000010508781a */ /* 0x000fe40000000000 */
[----:B------:R-:W-:Y:S02]  /*1750*/  SGXT.U32 R13, R6, 0x1 ;  /* 0x00000001060d781a */ /* 0x000fe40000000000 */
[----:B------:R-:W-:Y:S02]  /*1760*/  PRMT R5, R4, 0x7732, RZ ;  /* 0x0000773204057816 */ /* 0x000fe400000000ff */
[----:B------:R-:W-:-:S02]  /*1770*/  PRMT R6, R11, 0x7732, RZ ;  /* 0x000077320b067816 */ /* 0x000fc400000000ff */
[----:B------:R-:W-:Y:S02]  /*1780*/  IADD3 R4, P1, R0, UR4, RZ ;  /* 0x0000000400047c10 */ /* 0x000fe4000ff3e0ff */
[----:B------:R-:W-:Y:S02]  /*1790*/  PRMT R16, R16, 0x3340, R9 ;  /* 0x0000334010107816 */ /* 0x000fe40000000009 */
[----:B------:R-:W-:Y:S02]  /*17a0*/  PRMT R12, R17, 0x3340, R12 ;  /* 0x00003340110c7816 */ /* 0x000fe4000000000c */
[----:B------:R-:W-:Y:S02]  /*17b0*/  PRMT R9, R5, 0x3340, R8 ;  /* 0x0000334005097816 */ /* 0x000fe40000000008 */
[----:B------:R-:W-:Y:S02]  /*17c0*/  PRMT R6, R6, 0x3340, R13 ;  /* 0x0000334006067816 */ /* 0x000fe4000000000d */
[----:B------:R-:W-:-:S02]  /*17d0*/  PRMT R7, R7, 0x3340, R10 ;  /* 0x0000334007077816 */ /* 0x000fc4000000000a */
[----:B------:R-:W-:Y:S02]  /*17e0*/  LEA.HI.X.SX32 R5, R0, UR5, 0x1, P1 ;  /* 0x0000000500057c11 */ /* 0x000fe400088f0eff */
[----:B------:R-:W-:Y:S02]  /*17f0*/  PRMT R8, R2, 0x5410, R3 ;  /* 0x0000541002087816 */ /* 0x000fe40000000003 */
[----:B------:R-:W-:Y:S02]  /*1800*/  PRMT R9, R16, 0x5410, R9 ;  /* 0x0000541010097816 */ /* 0x000fe40000000009 */
[----:B------:R-:W-:Y:S02]  /*1810*/  PRMT R10, R15, 0x5410, R6 ;  /* 0x000054100f0a7816 */ /* 0x000fe40000000006 */
[----:B------:R-:W-:Y:S01]  /*1820*/  PRMT R11, R12, 0x5410, R7 ;  /* 0x000054100c0b7816 */ /* 0x000fe20000000007 */
[----:B------:R-:W-:Y:S06]  /*1830*/  @P0 EXIT ;  /* 0x000000000000094d */ /* 0x000fec0003800000 */
[----:B------:R-:W-:Y:S01]  /*1840*/  STG.E.128 desc[UR6][R4.64], R8 ;  /* 0x0000000804007986 */ /* 0x000fe2000c101d06 */
[----:B------:R-:W-:Y:S05]  /*1850*/  EXIT ;  /* 0x000000000000794d */ /* 0x000fea0003800000 */
.L_x_0:
[----:B------:R-:W-:-:S00]  /*1860*/  BRA `(.L_x_0) ;  /* 0xfffffffc00fc7947 */ /* 0x000fc0000383ffff */
[----:B------:R-:W-:-:S00]  /*1870*/  NOP ;  /* 0x0000000000007918 */ /* 0x000fc00000000000 */
        /* <DEDUP_REMOVED lines=8> */
.L_x_1:


//--------------------- .nv.global.init           --------------------------
	.section	.nv.global.init,"aw",@progbits
.nv.global.init:
	.type		_$_str,@object
	.size		_$_str,(_$_str_$_2 - _$_str)
_$_str:
        /*0000*/ 	.byte	0x5f, 0x5f, 0x43, 0x55, 0x44, 0x41, 0x5f, 0x46, 0x54, 0x5a, 0x00
	.type		_$_str_$_2,@object
	.size		_$_str_$_2,(.L_1 - _$_str_$_2)
_$_str_$_2:
        /*000b*/ 	.byte	0x5f, 0x5f, 0x43, 0x55, 0x44, 0x41, 0x5f, 0x50, 0x52, 0x45, 0x43, 0x5f, 0x53, 0x51, 0x52, 0x54
        /*001b*/ 	.byte	0x00
.L_1:


//--------------------- .nv.shared.triton_poi_fused__native_batch_norm_legit_no_training_relu_threshold_backward_6 --------------------------
	.section	.nv.shared.triton_poi_fused__native_batch_norm_legit_no_training_relu_threshold_backward_6,"aw",@nobits
	.sectionflags	@""
	.align	16
	.zero		1024


//--------------------- .nv.constant0.triton_poi_fused__native_batch_norm_legit_no_training_relu_threshold_backward_6 --------------------------
	.section	.nv.constant0.triton_poi_fused__native_batch_norm_legit_no_training_relu_threshold_backward_6,"a",@progbits
	.sectionflags	@""
	.align	4
.nv.constant0.triton_poi_fused__native_batch_norm_legit_no_training_relu_threshold_backward_6:
	.zero		592
